//
// Generated by NVIDIA NVVM Compiler
//
// Compiler Build ID: CL-36424714
// Cuda compilation tools, release 13.0, V13.0.88
// Based on NVVM 20.0.0
//

.version 9.0
.target sm_100
.address_size 64

	// .globl	_Z14printThreadIdxi
.extern .func  (.param .b32 func_retval0) vprintf
(
	.param .b64 vprintf_param_0,
	.param .b64 vprintf_param_1
)
;
.global .align 1 .b8 $str[41] = {66, 108, 111, 99, 107, 58, 32, 37, 100, 44, 32, 84, 104, 114, 101, 97, 100, 58, 32, 37, 100, 44, 32, 71, 108, 111, 98, 97, 108, 32, 73, 110, 100, 101, 120, 58, 32, 37, 100, 10};

.visible .entry _Z14printThreadIdxi(
	.param .u32 _Z14printThreadIdxi_param_0
)
{
	.local .align 8 .b8 	__local_depot0[16];
	.reg .b64 	%SP;
	.reg .b64 	%SPL;
	.reg .pred 	%p<2>;
	.reg .b32 	%r<8>;
	.reg .b64 	%rd<5>;

	mov.u64 	%SPL, __local_depot0;
	cvta.local.u64 	%SP, %SPL;
	ld.param.u32 	%r4, [_Z14printThreadIdxi_param_0];
	mov.u32 	%r1, %ctaid.x;
	mov.u32 	%r5, %ntid.x;
	mov.u32 	%r2, %tid.x;
	mad.lo.s32 	%r3, %r1, %r5, %r2;
	setp.ge.s32 	%p1, %r3, %r4;
	@%p1 bra 	$L__BB0_2;
	add.u64 	%rd1, %SP, 0;
	add.u64 	%rd2, %SPL, 0;
	st.local.v2.u32 	[%rd2], {%r1, %r2};
	st.local.u32 	[%rd2+8], %r3;
	mov.u64 	%rd3, $str;
	cvta.global.u64 	%rd4, %rd3;
	{ // callseq 0, 0
	.param .b64 param0;
	st.param.b64 	[param0], %rd4;
	.param .b64 param1;
	st.param.b64 	[param1], %rd1;
	.param .b32 retval0;
	call.uni (retval0), 
	vprintf, 
	(
	param0, 
	param1
	);
	ld.param.b32 	%r6, [retval0];
	} // callseq 0
$L__BB0_2:
	ret;

}


// ===== COMPILED SASS (sm_100) =====

	.target	sm_100

	.elftype	@"ET_EXEC"


//--------------------- .note.nv.tkinfo           --------------------------
	.section	.note.nv.tkinfo,"",@"SHT_NOTE"
	.sectionflags	@"SHF_NOTE_NV_TKINFO"
	.tkinfo
        /*0018*/ 	.word	0x00000002
        /*0030*/ 	.string	""
        /*0030*/ 	.string	"ptxas"
        /*0030*/ 	.string	"Cuda compilation tools, release 13.0, V13.0.88"
        /*0030*/ 	.string	"Build cuda_13.0.r13.0/compiler.36424714_0"
        /*0030*/ 	.string	"-arch sm_100 -m 64 "



//--------------------- .note.nv.cuinfo           --------------------------
	.section	.note.nv.cuinfo,"",@"SHT_NOTE"
	.sectionflags	@"SHF_NOTE_NV_CUINFO"
        /*0018*/ 	.short	0x0002
        /*001a*/ 	.short	0x0064
        /*001c*/ 	.short	0x0082
	.zero		2


//--------------------- .nv.info                  --------------------------
	.section	.nv.info,"",@"SHT_CUDA_INFO"
	.align	4


	//----- nvinfo : EIATTR_REGCOUNT
	.align		4
        /*0000*/ 	.byte	0x04, 0x2f
        /*0002*/ 	.short	(.L_2 - .L_1)
	.align		4
.L_1:
        /*0004*/ 	.word	index@(_Z14printThreadIdxi)
        /*0008*/ 	.word	0x00000018


	//----- nvinfo : EIATTR_FRAME_SIZE
	.align		4
.L_2:
        /*000c*/ 	.byte	0x04, 0x11
        /*000e*/ 	.short	(.L_4 - .L_3)
	.align		4
.L_3:
        /*0010*/ 	.word	index@(_Z14printThreadIdxi)
        /*0014*/ 	.word	0x00000010


	//----- nvinfo : EIATTR_MIN_STACK_SIZE
	.align		4
.L_4:
        /*0018*/ 	.byte	0x04, 0x12
        /*001a*/ 	.short	(.L_6 - .L_5)
	.align		4
.L_5:
        /*001c*/ 	.word	index@(_Z14printThreadIdxi)
        /*0020*/ 	.word	0x00000010
.L_6:


//--------------------- .nv.compat                --------------------------
	.section	.nv.compat,"",@"SHT_CUDA_COMPAT_INFO"
	.align	4
        /*0000*/ 	.byte	0x02, 0x09, 0x00, 0x00, 0x02, 0x02, 0x01, 0x00, 0x02, 0x05, 0x05, 0x00, 0x03, 0x07, 0x01, 0x01
        /*0010*/ 	.byte	0x02, 0x03, 0x00, 0x00, 0x02, 0x06, 0x01, 0x00, 0x04, 0x0b, 0x08, 0x00, 0x09, 0x00, 0x00, 0x00
        /*0020*/ 	.byte	0x00, 0x00, 0x00, 0x00


//--------------------- .nv.info._Z14printThreadIdxi --------------------------
	.section	.nv.info._Z14printThreadIdxi,"",@"SHT_CUDA_INFO"
	.sectionflags	@""
	.align	4


	//----- nvinfo : EIATTR_CUDA_API_VERSION
	.align		4
        /*0000*/ 	.byte	0x04, 0x37
        /*0002*/ 	.short	(.L_8 - .L_7)
.L_7:
        /*0004*/ 	.word	0x00000082


	//----- nvinfo : EIATTR_KPARAM_INFO
	.align		4
.L_8:
        /*0008*/ 	.byte	0x04, 0x17
        /*000a*/ 	.short	(.L_10 - .L_9)
.L_9:
        /*000c*/ 	.word	0x00000000
        /*0010*/ 	.short	0x0000
        /*0012*/ 	.short	0x0000
        /*0014*/ 	.byte	0x00, 0xf0, 0x11, 0x00


	//----- nvinfo : EIATTR_SPARSE_MMA_MASK
	.align		4
.L_10:
        /*0018*/ 	.byte	0x03, 0x50
        /*001a*/ 	.short	0x0000


	//----- nvinfo : EIATTR_MAXREG_COUNT
	.align		4
        /*001c*/ 	.byte	0x03, 0x1b
        /*001e*/ 	.short	0x00ff


	//----- nvinfo : EIATTR_EXTERNS
	.align		4
        /*0020*/ 	.byte	0x04, 0x0f
        /*0022*/ 	.short	(.L_12 - .L_11)


	//   ....[0]....
	.align		4
.L_11:
        /*0024*/ 	.word	index@(vprintf)


	//----- nvinfo : EIATTR_MERCURY_ISA_VERSION
	.align		4
.L_12:
        /*0028*/ 	.byte	0x03, 0x5f
        /*002a*/ 	.short	0x0101


	//----- nvinfo : EIATTR_VRC_CTA_INIT_COUNT
	.align		4
        /*002c*/ 	.byte	0x02, 0x4a
	.zero		1
	.zero		1


	//----- nvinfo : EIATTR_SYSCALL_OFFSETS
	.align		4
        /*0030*/ 	.byte	0x04, 0x46
        /*0032*/ 	.short	(.L_14 - .L_13)


	//   ....[0]....
.L_13:
        /*0034*/ 	.word	0x00000150


	//----- nvinfo : EIATTR_EXIT_INSTR_OFFSETS
	.align		4
.L_14:
        /*0038*/ 	.byte	0x04, 0x1c
        /*003a*/ 	.short	(.L_16 - .L_15)


	//   ....[0]....
.L_15:
        /*003c*/ 	.word	0x000000c0


	//   ....[1]....
        /*0040*/ 	.word	0x00000160


	//----- nvinfo : EIATTR_CRS_STACK_SIZE
	.align		4
.L_16:
        /*0044*/ 	.byte	0x04, 0x1e
        /*0046*/ 	.short	(.L_18 - .L_17)
.L_17:
        /*0048*/ 	.word	0x00000000


	//----- nvinfo : EIATTR_CBANK_PARAM_SIZE
	.align		4
.L_18:
        /*004c*/ 	.byte	0x03, 0x19
        /*004e*/ 	.short	0x0004


	//----- nvinfo : EIATTR_PARAM_CBANK
	.align		4
        /*0050*/ 	.byte	0x04, 0x0a
        /*0052*/ 	.short	(.L_20 - .L_19)
	.align		4
.L_19:
        /*0054*/ 	.word	index@(.nv.constant0._Z14printThreadIdxi)
        /*0058*/ 	.short	0x0380
        /*005a*/ 	.short	0x0004


	//----- nvinfo : EIATTR_SW_WAR
	.align		4
.L_20:
        /*005c*/ 	.byte	0x04, 0x36
        /*005e*/ 	.short	(.L_22 - .L_21)
.L_21:
        /*0060*/ 	.word	0x00000008
.L_22:


//--------------------- .nv.callgraph             --------------------------
	.section	.nv.callgraph,"",@"SHT_CUDA_CALLGRAPH"
	.align	4
	.sectionentsize	8
	.align		4
        /*0000*/ 	.word	0x00000000
	.align		4
        /*0004*/ 	.word	0xffffffff
	.align		4
        /*0008*/ 	.word	index@(_Z14printThreadIdxi)
	.align		4
        /*000c*/ 	.word	index@(vprintf)
	.align		4
        /*0010*/ 	.word	0x00000000
	.align		4
        /*0014*/ 	.word	0xfffffffe
	.align		4
        /*0018*/ 	.word	0x00000000
	.align		4
        /*001c*/ 	.word	0xfffffffd
	.align		4
        /*0020*/ 	.word	0x00000000
	.align		4
        /*0024*/ 	.word	0xfffffffc


//--------------------- .nv.constant4             --------------------------
	.section	.nv.constant4,"a",@progbits
	.align	8
	.align		8
.nv.constant4:
        /*0000*/ 	.dword	vprintf
	.align		8
        /*0008*/ 	.dword	$str


//--------------------- .text._Z14printThreadIdxi --------------------------
	.section	.text._Z14printThreadIdxi,"ax",@progbits
	.align	128
        .global         _Z14printThreadIdxi
        .type           _Z14printThreadIdxi,@function
        .size           _Z14printThreadIdxi,(.L_x_2 - _Z14printThreadIdxi)
        .other          _Z14printThreadIdxi,@"STO_CUDA_ENTRY STV_DEFAULT"
_Z14printThreadIdxi:
.text._Z14printThreadIdxi:
[----:B------:R-:W0:Y:S01]  /*0000*/  LDC R1, c[0x0][0x37c] ;  /* 0x0000df00ff017b82 */ /* 0x000e220000000800 */
[----:B------:R-:W1:Y:S01]  /*0010*/  S2R R8, SR_CTAID.X ;  /* 0x0000000000087919 */ /* 0x000e620000002500 */
[----:B------:R-:W2:Y:S01]  /*0020*/  LDCU UR5, c[0x0][0x2fc] ;  /* 0x00005f80ff0577ac */ /* 0x000ea20008000800 */
[----:B0-----:R-:W-:Y:S01]  /*0030*/  VIADD R1, R1, 0xfffffff0 ;  /* 0xfffffff001017836 */ /* 0x001fe20000000000 */
[----:B------:R-:W1:Y:S01]  /*0040*/  S2R R9, SR_TID.X ;  /* 0x0000000000097919 */ /* 0x000e620000002100 */
[----:B------:R-:W1:Y:S01]  /*0050*/  LDCU UR6, c[0x0][0x360] ;  /* 0x00006c00ff0677ac */ /* 0x000e620008000800 */
[----:B------:R-:W0:Y:S01]  /*0060*/  LDCU UR7, c[0x0][0x380] ;  /* 0x00007000ff0777ac */ /* 0x000e220008000800 */
[----:B------:R-:W3:Y:S02]  /*0070*/  LDCU UR4, c[0x0][0x2f8] ;  /* 0x00005f00ff0477ac */ /* 0x000ee40008000800 */
[----:B---3--:R-:W-:Y:S01]  /*0080*/  IADD3 R6, P1, PT, R1, UR4, RZ ;  /* 0x0000000401067c10 */ /* 0x008fe2000ff3e0ff */
[----:B-1----:R-:W-:-:S04]  /*0090*/  IMAD R0, R8, UR6, R9 ;  /* 0x0000000608007c24 */ /* 0x002fc8000f8e0209 */
[----:B--2---:R-:W-:Y:S01]  /*00a0*/  IMAD.X R7, RZ, RZ, UR5, P1 ;  /* 0x00000005ff077e24 */ /* 0x004fe200088e06ff */
[----:B0-----:R-:W-:-:S13]  /*00b0*/  ISETP.GE.AND P0, PT, R0, UR7, PT ;  /* 0x0000000700007c0c */ /* 0x001fda000bf06270 */
[----:B------:R-:W-:Y:S05]  /*00c0*/  @P0 EXIT ;  /* 0x000000000000094d */ /* 0x000fea0003800000 */
[----:B------:R-:W-:Y:S01]  /*00d0*/  MOV R2, 0x0 ;  /* 0x0000000000027802 */ /* 0x000fe20000000f00 */
[----:B------:R0:W-:Y:S01]  /*00e0*/  STL.64 [R1], R8 ;  /* 0x0000000801007387 */ /* 0x0001e20000100a00 */
[----:B------:R-:W1:Y:S03]  /*00f0*/  LDCU.64 UR4, c[0x4][0x8] ;  /* 0x01000100ff0477ac */ /* 0x000e660008000a00 */
[----:B------:R0:W-:Y:S01]  /*0100*/  STL [R1+0x8], R0 ;  /* 0x0000080001007387 */ /* 0x0001e20000100800 */
[----:B------:R-:W2:Y:S01]  /*0110*/  LDC.64 R2, c[0x4][R2] ;  /* 0x0100000002027b82 */ /* 0x000ea20000000a00 */
[----:B-1----:R-:W-:Y:S01]  /*0120*/  MOV R4, UR4 ;  /* 0x0000000400047c02 */ /* 0x002fe20008000f00 */
[----:B0-----:R-:W-:-:S07]  /*0130*/  IMAD.U32 R5, RZ, RZ, UR5 ;  /* 0x00000005ff057e24 */ /* 0x001fce000f8e00ff */
[----:B------:R-:W-:-:S07]  /*0140*/  LEPC R20, `(.L_x_0) ;  /* 0x000000001014794e */ /* 0x000fce0000000000 */
[----:B--2---:R-:W-:Y:S05]  /*0150*/  CALL.ABS.NOINC R2 ;  /* 0x0000000002007343 */ /* 0x004fea0003c00000 */
.L_x_0:
[----:B------:R-:W-:Y:S05]  /*0160*/  EXIT ;  /* 0x000000000000794d */ /* 0x000fea0003800000 */
.L_x_1:
[----:B------:R-:W-:-:S00]  /*0170*/  BRA `(.L_x_1) ;  /* 0xfffffffc00fc7947 */ /* 0x000fc0000383ffff */
[----:B------:R-:W-:-:S00]  /*0180*/  NOP ;  /* 0x0000000000007918 */ /* 0x000fc00000000000 */
[----:B------:R-:W-:-:S00]  /*0190*/  NOP ;  /* 0x0000000000007918 */ /* 0x000fc00000000000 */
[----:B------:R-:W-:-:S00]  /*01a0*/  NOP ;  /* 0x0000000000007918 */ /* 0x000fc00000000000 */
[----:B------:R-:W-:-:S00]  /*01b0*/  NOP ;  /* 0x0000000000007918 */ /* 0x000fc00000000000 */
[----:B------:R-:W-:-:S00]  /*01c0*/  NOP ;  /* 0x0000000000007918 */ /* 0x000fc00000000000 */
[----:B------:R-:W-:-:S00]  /*01d0*/  NOP ;  /* 0x0000000000007918 */ /* 0x000fc00000000000 */
[----:B------:R-:W-:-:S00]  /*01e0*/  NOP ;  /* 0x0000000000007918 */ /* 0x000fc00000000000 */
[----:B------:R-:W-:-:S00]  /*01f0*/  NOP ;  /* 0x0000000000007918 */ /* 0x000fc00000000000 */
.L_x_2:


//--------------------- .nv.global.init           --------------------------
	.section	.nv.global.init,"aw",@progbits
.nv.global.init:
	.type		$str,@object
	.size		$str,(.L_0 - $str)
$str:
        /*0000*/ 	.byte	0x42, 0x6c, 0x6f, 0x63, 0x6b, 0x3a, 0x20, 0x25, 0x64, 0x2c, 0x20, 0x54, 0x68, 0x72, 0x65, 0x61
        /*0010*/ 	.byte	0x64, 0x3a, 0x20, 0x25, 0x64, 0x2c, 0x20, 0x47, 0x6c, 0x6f, 0x62, 0x61, 0x6c, 0x20, 0x49, 0x6e
        /*0020*/ 	.byte	0x64, 0x65, 0x78, 0x3a, 0x20, 0x25, 0x64, 0x0a, 0x00
.L_0:


//--------------------- .nv.shared.reserved.0     --------------------------
	.section	.nv.shared.reserved.0,"aw",@nobits
	.weak		__nv_reservedSMEM_offset_0_alias
	.size		__nv_reservedSMEM_offset_0_alias, 0, 64
	.other		__nv_reservedSMEM_offset_0_alias,@"STO_CUDA_RESERVED_SHARED STV_DEFAULT"
__nv_reservedSMEM_offset_0_alias:
	.zero		0
	.zero		64


//--------------------- .nv.constant0._Z14printThreadIdxi --------------------------
	.section	.nv.constant0._Z14printThreadIdxi,"a",@progbits
	.sectionflags	@""
	.align	4
.nv.constant0._Z14printThreadIdxi:
	.zero		900


//--------------------- SYMBOLS --------------------------

	.type		.nv.reservedSmem.offset0,@object
	.size		.nv.reservedSmem.offset0,0x4
	.type		vprintf,@function
